//
// Generated by NVIDIA NVVM Compiler
//
// Compiler Build ID: CL-36424714
// Cuda compilation tools, release 13.0, V13.0.88
// Based on NVVM 20.0.0
//

.version 9.0
.target sm_100
.address_size 64

	// .globl	_Z7gpu_addiPiS_S_

.visible .entry _Z7gpu_addiPiS_S_(
	.param .u32 _Z7gpu_addiPiS_S__param_0,
	.param .u64 .ptr .align 1 _Z7gpu_addiPiS_S__param_1,
	.param .u64 .ptr .align 1 _Z7gpu_addiPiS_S__param_2,
	.param .u64 .ptr .align 1 _Z7gpu_addiPiS_S__param_3
)
{
	.reg .pred 	%p<2>;
	.reg .b32 	%r<9>;
	.reg .b64 	%rd<11>;

	ld.param.u32 	%r2, [_Z7gpu_addiPiS_S__param_0];
	ld.param.u64 	%rd1, [_Z7gpu_addiPiS_S__param_1];
	ld.param.u64 	%rd2, [_Z7gpu_addiPiS_S__param_2];
	ld.param.u64 	%rd3, [_Z7gpu_addiPiS_S__param_3];
	mov.u32 	%r3, %ntid.x;
	mov.u32 	%r4, %tid.x;
	mov.u32 	%r5, %ctaid.x;
	mad.lo.s32 	%r1, %r5, %r3, %r4;
	setp.ge.s32 	%p1, %r1, %r2;
	@%p1 bra 	$L__BB0_2;
	cvta.to.global.u64 	%rd4, %rd1;
	cvta.to.global.u64 	%rd5, %rd2;
	cvta.to.global.u64 	%rd6, %rd3;
	mul.wide.s32 	%rd7, %r1, 4;
	add.s64 	%rd8, %rd4, %rd7;
	ld.global.u32 	%r6, [%rd8];
	add.s64 	%rd9, %rd5, %rd7;
	ld.global.u32 	%r7, [%rd9];
	add.s32 	%r8, %r7, %r6;
	add.s64 	%rd10, %rd6, %rd7;
	st.global.u32 	[%rd10], %r8;
$L__BB0_2:
	ret;

}


// ===== COMPILED SASS (sm_100) =====

	.target	sm_100

	.elftype	@"ET_EXEC"


//--------------------- .note.nv.tkinfo           --------------------------
	.section	.note.nv.tkinfo,"",@"SHT_NOTE"
	.sectionflags	@"SHF_NOTE_NV_TKINFO"
	.tkinfo
        /*0018*/ 	.word	0x00000002
        /*0030*/ 	.string	""
        /*0030*/ 	.string	"ptxas"
        /*0030*/ 	.string	"Cuda compilation tools, release 13.0, V13.0.88"
        /*0030*/ 	.string	"Build cuda_13.0.r13.0/compiler.36424714_0"
        /*0030*/ 	.string	"-arch sm_100 -m 64 "



//--------------------- .note.nv.cuinfo           --------------------------
	.section	.note.nv.cuinfo,"",@"SHT_NOTE"
	.sectionflags	@"SHF_NOTE_NV_CUINFO"
        /*0018*/ 	.short	0x0002
        /*001a*/ 	.short	0x0064
        /*001c*/ 	.short	0x0082
	.zero		2


//--------------------- .nv.info                  --------------------------
	.section	.nv.info,"",@"SHT_CUDA_INFO"
	.align	4


	//----- nvinfo : EIATTR_REGCOUNT
	.align		4
        /*0000*/ 	.byte	0x04, 0x2f
        /*0002*/ 	.short	(.L_1 - .L_0)
	.align		4
.L_0:
        /*0004*/ 	.word	index@(_Z7gpu_addiPiS_S_)
        /*0008*/ 	.word	0x0000000c


	//----- nvinfo : EIATTR_FRAME_SIZE
	.align		4
.L_1:
        /*000c*/ 	.byte	0x04, 0x11
        /*000e*/ 	.short	(.L_3 - .L_2)
	.align		4
.L_2:
        /*0010*/ 	.word	index@(_Z7gpu_addiPiS_S_)
        /*0014*/ 	.word	0x00000000


	//----- nvinfo : EIATTR_MIN_STACK_SIZE
	.align		4
.L_3:
        /*0018*/ 	.byte	0x04, 0x12
        /*001a*/ 	.short	(.L_5 - .L_4)
	.align		4
.L_4:
        /*001c*/ 	.word	index@(_Z7gpu_addiPiS_S_)
        /*0020*/ 	.word	0x00000000
.L_5:


//--------------------- .nv.compat                --------------------------
	.section	.nv.compat,"",@"SHT_CUDA_COMPAT_INFO"
	.align	4
        /*0000*/ 	.byte	0x02, 0x09, 0x00, 0x00, 0x02, 0x02, 0x01, 0x00, 0x02, 0x05, 0x05, 0x00, 0x03, 0x07, 0x01, 0x01
        /*0010*/ 	.byte	0x02, 0x03, 0x00, 0x00, 0x02, 0x06, 0x01, 0x00, 0x04, 0x0b, 0x08, 0x00, 0x09, 0x00, 0x00, 0x00
        /*0020*/ 	.byte	0x00, 0x00, 0x00, 0x00


//--------------------- .nv.info._Z7gpu_addiPiS_S_ --------------------------
	.section	.nv.info._Z7gpu_addiPiS_S_,"",@"SHT_CUDA_INFO"
	.sectionflags	@""
	.align	4


	//----- nvinfo : EIATTR_CUDA_API_VERSION
	.align		4
        /*0000*/ 	.byte	0x04, 0x37
        /*0002*/ 	.short	(.L_7 - .L_6)
.L_6:
        /*0004*/ 	.word	0x00000082


	//----- nvinfo : EIATTR_KPARAM_INFO
	.align		4
.L_7:
        /*0008*/ 	.byte	0x04, 0x17
        /*000a*/ 	.short	(.L_9 - .L_8)
.L_8:
        /*000c*/ 	.word	0x00000000
        /*0010*/ 	.short	0x0003
        /*0012*/ 	.short	0x0018
        /*0014*/ 	.byte	0x00, 0xf5, 0x21, 0x00


	//----- nvinfo : EIATTR_KPARAM_INFO
	.align		4
.L_9:
        /*0018*/ 	.byte	0x04, 0x17
        /*001a*/ 	.short	(.L_11 - .L_10)
.L_10:
        /*001c*/ 	.word	0x00000000
        /*0020*/ 	.short	0x0002
        /*0022*/ 	.short	0x0010
        /*0024*/ 	.byte	0x00, 0xf5, 0x21, 0x00


	//----- nvinfo : EIATTR_KPARAM_INFO
	.align		4
.L_11:
        /*0028*/ 	.byte	0x04, 0x17
        /*002a*/ 	.short	(.L_13 - .L_12)
.L_12:
        /*002c*/ 	.word	0x00000000
        /*0030*/ 	.short	0x0001
        /*0032*/ 	.short	0x0008
        /*0034*/ 	.byte	0x00, 0xf5, 0x21, 0x00


	//----- nvinfo : EIATTR_KPARAM_INFO
	.align		4
.L_13:
        /*0038*/ 	.byte	0x04, 0x17
        /*003a*/ 	.short	(.L_15 - .L_14)
.L_14:
        /*003c*/ 	.word	0x00000000
        /*0040*/ 	.short	0x0000
        /*0042*/ 	.short	0x0000
        /*0044*/ 	.byte	0x00, 0xf0, 0x11, 0x00


	//----- nvinfo : EIATTR_SPARSE_MMA_MASK
	.align		4
.L_15:
        /*0048*/ 	.byte	0x03, 0x50
        /*004a*/ 	.short	0x0000


	//----- nvinfo : EIATTR_MAXREG_COUNT
	.align		4
        /*004c*/ 	.byte	0x03, 0x1b
        /*004e*/ 	.short	0x00ff


	//----- nvinfo : EIATTR_MERCURY_ISA_VERSION
	.align		4
        /*0050*/ 	.byte	0x03, 0x5f
        /*0052*/ 	.short	0x0101


	//----- nvinfo : EIATTR_VRC_CTA_INIT_COUNT
	.align		4
        /*0054*/ 	.byte	0x02, 0x4a
	.zero		1
	.zero		1


	//----- nvinfo : EIATTR_EXIT_INSTR_OFFSETS
	.align		4
        /*0058*/ 	.byte	0x04, 0x1c
        /*005a*/ 	.short	(.L_17 - .L_16)


	//   ....[0]....
.L_16:
        /*005c*/ 	.word	0x00000070


	//   ....[1]....
        /*0060*/ 	.word	0x00000130


	//----- nvinfo : EIATTR_CBANK_PARAM_SIZE
	.align		4
.L_17:
        /*0064*/ 	.byte	0x03, 0x19
        /*0066*/ 	.short	0x0020


	//----- nvinfo : EIATTR_PARAM_CBANK
	.align		4
        /*0068*/ 	.byte	0x04, 0x0a
        /*006a*/ 	.short	(.L_19 - .L_18)
	.align		4
.L_18:
        /*006c*/ 	.word	index@(.nv.constant0._Z7gpu_addiPiS_S_)
        /*0070*/ 	.short	0x0380
        /*0072*/ 	.short	0x0020


	//----- nvinfo : EIATTR_SW_WAR
	.align		4
.L_19:
        /*0074*/ 	.byte	0x04, 0x36
        /*0076*/ 	.short	(.L_21 - .L_20)
.L_20:
        /*0078*/ 	.word	0x00000008
.L_21:


//--------------------- .nv.callgraph             --------------------------
	.section	.nv.callgraph,"",@"SHT_CUDA_CALLGRAPH"
	.align	4
	.sectionentsize	8
	.align		4
        /*0000*/ 	.word	0x00000000
	.align		4
        /*0004*/ 	.word	0xffffffff
	.align		4
        /*0008*/ 	.word	0x00000000
	.align		4
        /*000c*/ 	.word	0xfffffffe
	.align		4
        /*0010*/ 	.word	0x00000000
	.align		4
        /*0014*/ 	.word	0xfffffffd
	.align		4
        /*0018*/ 	.word	0x00000000
	.align		4
        /*001c*/ 	.word	0xfffffffc


//--------------------- .text._Z7gpu_addiPiS_S_   --------------------------
	.section	.text._Z7gpu_addiPiS_S_,"ax",@progbits
	.align	128
        .global         _Z7gpu_addiPiS_S_
        .type           _Z7gpu_addiPiS_S_,@function
        .size           _Z7gpu_addiPiS_S_,(.L_x_1 - _Z7gpu_addiPiS_S_)
        .other          _Z7gpu_addiPiS_S_,@"STO_CUDA_ENTRY STV_DEFAULT"
_Z7gpu_addiPiS_S_:
.text._Z7gpu_addiPiS_S_:
[----:B------:R-:W-:Y:S01]  /*0000*/  LDC R1, c[0x0][0x37c] ;  /* 0x0000df00ff017b82 */ /* 0x000fe20000000800 */
[----:B------:R-:W0:Y:S01]  /*0010*/  S2R R9, SR_TID.X ;  /* 0x0000000000097919 */ /* 0x000e220000002100 */
[----:B------:R-:W0:Y:S01]  /*0020*/  LDCU UR4, c[0x0][0x360] ;  /* 0x00006c00ff0477ac */ /* 0x000e220008000800 */
[----:B------:R-:W0:Y:S01]  /*0030*/  S2R R0, SR_CTAID.X ;  /* 0x0000000000007919 */ /* 0x000e220000002500 */
[----:B------:R-:W1:Y:S01]  /*0040*/  LDCU UR5, c[0x0][0x380] ;  /* 0x00007000ff0577ac */ /* 0x000e620008000800 */
[----:B0-----:R-:W-:-:S05]  /*0050*/  IMAD R9, R0, UR4, R9 ;  /* 0x0000000400097c24 */ /* 0x001fca000f8e0209 */
[----:B-1----:R-:W-:-:S13]  /*0060*/  ISETP.GE.AND P0, PT, R9, UR5, PT ;  /* 0x0000000509007c0c */ /* 0x002fda000bf06270 */
[----:B------:R-:W-:Y:S05]  /*0070*/  @P0 EXIT ;  /* 0x000000000000094d */ /* 0x000fea0003800000 */
[----:B------:R-:W0:Y:S01]  /*0080*/  LDC.64 R2, c[0x0][0x388] ;  /* 0x0000e200ff027b82 */ /* 0x000e220000000a00 */
[----:B------:R-:W1:Y:S07]  /*0090*/  LDCU.64 UR4, c[0x0][0x358] ;  /* 0x00006b00ff0477ac */ /* 0x000e6e0008000a00 */
[----:B------:R-:W2:Y:S08]  /*00a0*/  LDC.64 R4, c[0x0][0x390] ;  /* 0x0000e400ff047b82 */ /* 0x000eb00000000a00 */
[----:B------:R-:W3:Y:S01]  /*00b0*/  LDC.64 R6, c[0x0][0x398] ;  /* 0x0000e600ff067b82 */ /* 0x000ee20000000a00 */
[----:B0-----:R-:W-:-:S06]  /*00c0*/  IMAD.WIDE R2, R9, 0x4, R2 ;  /* 0x0000000409027825 */ /* 0x001fcc00078e0202 */
[----:B-1----:R-:W4:Y:S01]  /*00d0*/  LDG.E R2, desc[UR4][R2.64] ;  /* 0x0000000402027981 */ /* 0x002f22000c1e1900 */
[----:B--2---:R-:W-:-:S06]  /*00e0*/  IMAD.WIDE R4, R9, 0x4, R4 ;  /* 0x0000000409047825 */ /* 0x004fcc00078e0204 */
[----:B------:R-:W4:Y:S01]  /*00f0*/  LDG.E R5, desc[UR4][R4.64] ;  /* 0x0000000404057981 */ /* 0x000f22000c1e1900 */
[----:B---3--:R-:W-:Y:S01]  /*0100*/  IMAD.WIDE R6, R9, 0x4, R6 ;  /* 0x0000000409067825 */ /* 0x008fe200078e0206 */
[----:B----4-:R-:W-:-:S05]  /*0110*/  IADD3 R9, PT, PT, R2, R5, RZ ;  /* 0x0000000502097210 */ /* 0x010fca0007ffe0ff */
[----:B------:R-:W-:Y:S01]  /*0120*/  STG.E desc[UR4][R6.64], R9 ;  /* 0x0000000906007986 */ /* 0x000fe2000c101904 */
[----:B------:R-:W-:Y:S05]  /*0130*/  EXIT ;  /* 0x000000000000794d */ /* 0x000fea0003800000 */
.L_x_0:
[----:B------:R-:W-:-:S00]  /*0140*/  BRA `(.L_x_0) ;  /* 0xfffffffc00fc7947 */ /* 0x000fc0000383ffff */
[----:B------:R-:W-:-:S00]  /*0150*/  NOP ;  /* 0x0000000000007918 */ /* 0x000fc00000000000 */
        /* <DEDUP_REMOVED lines=10> */
.L_x_1:


//--------------------- .nv.shared.reserved.0     --------------------------
	.section	.nv.shared.reserved.0,"aw",@nobits
	.weak		__nv_reservedSMEM_offset_0_alias
	.size		__nv_reservedSMEM_offset_0_alias, 0, 64
	.other		__nv_reservedSMEM_offset_0_alias,@"STO_CUDA_RESERVED_SHARED STV_DEFAULT"
__nv_reservedSMEM_offset_0_alias:
	.zero		0
	.zero		64


//--------------------- .nv.constant0._Z7gpu_addiPiS_S_ --------------------------
	.section	.nv.constant0._Z7gpu_addiPiS_S_,"a",@progbits
	.sectionflags	@""
	.align	4
.nv.constant0._Z7gpu_addiPiS_S_:
	.zero		928


//--------------------- SYMBOLS --------------------------

	.type		.nv.reservedSmem.offset0,@object
	.size		.nv.reservedSmem.offset0,0x4
